//
// Generated by NVIDIA NVVM Compiler
//
// Compiler Build ID: CL-36424714
// Cuda compilation tools, release 13.0, V13.0.88
// Based on NVVM 20.0.0
//

.version 9.0
.target sm_100
.address_size 64

	// .globl	_Z6cuGEMMPKfS0_Pfiii

.visible .entry _Z6cuGEMMPKfS0_Pfiii(
	.param .u64 .ptr .align 1 _Z6cuGEMMPKfS0_Pfiii_param_0,
	.param .u64 .ptr .align 1 _Z6cuGEMMPKfS0_Pfiii_param_1,
	.param .u64 .ptr .align 1 _Z6cuGEMMPKfS0_Pfiii_param_2,
	.param .u32 _Z6cuGEMMPKfS0_Pfiii_param_3,
	.param .u32 _Z6cuGEMMPKfS0_Pfiii_param_4,
	.param .u32 _Z6cuGEMMPKfS0_Pfiii_param_5
)
{
	.reg .pred 	%p<13>;
	.reg .b32 	%r<41>;
	.reg .b32 	%f<68>;
	.reg .b64 	%rd<53>;

	ld.param.u64 	%rd7, [_Z6cuGEMMPKfS0_Pfiii_param_0];
	ld.param.u64 	%rd8, [_Z6cuGEMMPKfS0_Pfiii_param_1];
	ld.param.u64 	%rd6, [_Z6cuGEMMPKfS0_Pfiii_param_2];
	ld.param.u32 	%r20, [_Z6cuGEMMPKfS0_Pfiii_param_3];
	ld.param.u32 	%r18, [_Z6cuGEMMPKfS0_Pfiii_param_4];
	ld.param.u32 	%r19, [_Z6cuGEMMPKfS0_Pfiii_param_5];
	cvta.to.global.u64 	%rd1, %rd8;
	cvta.to.global.u64 	%rd2, %rd7;
	mov.u32 	%r21, %ctaid.y;
	mov.u32 	%r22, %ntid.y;
	mov.u32 	%r23, %tid.y;
	mad.lo.s32 	%r1, %r21, %r22, %r23;
	mov.u32 	%r24, %ctaid.x;
	mov.u32 	%r25, %ntid.x;
	mov.u32 	%r26, %tid.x;
	mad.lo.s32 	%r2, %r24, %r25, %r26;
	setp.ge.s32 	%p1, %r1, %r20;
	setp.ge.s32 	%p2, %r2, %r19;
	or.pred  	%p3, %p1, %p2;
	@%p3 bra 	$L__BB0_14;
	setp.lt.s32 	%p4, %r18, 1;
	mov.f32 	%f67, 0f00000000;
	@%p4 bra 	$L__BB0_13;
	mul.lo.s32 	%r3, %r18, %r1;
	and.b32  	%r4, %r18, 7;
	setp.lt.u32 	%p5, %r18, 8;
	mov.f32 	%f67, 0f00000000;
	mov.b32 	%r39, 0;
	@%p5 bra 	$L__BB0_5;
	and.b32  	%r39, %r18, 2147483640;
	neg.s32 	%r37, %r39;
	shl.b32 	%r7, %r19, 3;
	mul.wide.u32 	%rd9, %r3, 4;
	add.s64 	%rd10, %rd9, %rd2;
	add.s64 	%rd52, %rd10, 16;
	mov.f32 	%f67, 0f00000000;
	mul.wide.s32 	%rd13, %r19, 4;
	mov.u32 	%r36, %r2;
$L__BB0_4:
	.pragma "nounroll";
	ld.global.f32 	%f17, [%rd52+-16];
	mul.wide.s32 	%rd11, %r36, 4;
	add.s64 	%rd12, %rd1, %rd11;
	ld.global.f32 	%f18, [%rd12];
	fma.rn.f32 	%f19, %f17, %f18, %f67;
	ld.global.f32 	%f20, [%rd52+-12];
	add.s64 	%rd14, %rd12, %rd13;
	ld.global.f32 	%f21, [%rd14];
	fma.rn.f32 	%f22, %f20, %f21, %f19;
	ld.global.f32 	%f23, [%rd52+-8];
	add.s64 	%rd15, %rd14, %rd13;
	ld.global.f32 	%f24, [%rd15];
	fma.rn.f32 	%f25, %f23, %f24, %f22;
	ld.global.f32 	%f26, [%rd52+-4];
	add.s64 	%rd16, %rd15, %rd13;
	ld.global.f32 	%f27, [%rd16];
	fma.rn.f32 	%f28, %f26, %f27, %f25;
	ld.global.f32 	%f29, [%rd52];
	add.s64 	%rd17, %rd16, %rd13;
	ld.global.f32 	%f30, [%rd17];
	fma.rn.f32 	%f31, %f29, %f30, %f28;
	ld.global.f32 	%f32, [%rd52+4];
	add.s64 	%rd18, %rd17, %rd13;
	ld.global.f32 	%f33, [%rd18];
	fma.rn.f32 	%f34, %f32, %f33, %f31;
	ld.global.f32 	%f35, [%rd52+8];
	add.s64 	%rd19, %rd18, %rd13;
	ld.global.f32 	%f36, [%rd19];
	fma.rn.f32 	%f37, %f35, %f36, %f34;
	ld.global.f32 	%f38, [%rd52+12];
	add.s64 	%rd20, %rd19, %rd13;
	ld.global.f32 	%f39, [%rd20];
	fma.rn.f32 	%f67, %f38, %f39, %f37;
	add.s32 	%r37, %r37, 8;
	add.s32 	%r36, %r36, %r7;
	add.s64 	%rd52, %rd52, 32;
	setp.ne.s32 	%p6, %r37, 0;
	@%p6 bra 	$L__BB0_4;
$L__BB0_5:
	setp.eq.s32 	%p7, %r4, 0;
	@%p7 bra 	$L__BB0_13;
	and.b32  	%r13, %r18, 3;
	setp.lt.u32 	%p8, %r4, 4;
	@%p8 bra 	$L__BB0_8;
	add.s32 	%r28, %r39, %r3;
	mul.wide.u32 	%rd21, %r28, 4;
	add.s64 	%rd22, %rd2, %rd21;
	ld.global.f32 	%f41, [%rd22];
	mad.lo.s32 	%r29, %r39, %r19, %r2;
	mul.wide.s32 	%rd23, %r29, 4;
	add.s64 	%rd24, %rd1, %rd23;
	ld.global.f32 	%f42, [%rd24];
	fma.rn.f32 	%f43, %f41, %f42, %f67;
	cvt.u64.u32 	%rd25, %r3;
	cvt.u64.u32 	%rd26, %r39;
	add.s64 	%rd27, %rd26, %rd25;
	shl.b64 	%rd28, %rd27, 2;
	add.s64 	%rd29, %rd2, %rd28;
	ld.global.f32 	%f44, [%rd29+4];
	mul.wide.s32 	%rd30, %r19, 4;
	add.s64 	%rd31, %rd24, %rd30;
	ld.global.f32 	%f45, [%rd31];
	fma.rn.f32 	%f46, %f44, %f45, %f43;
	ld.global.f32 	%f47, [%rd29+8];
	add.s64 	%rd32, %rd31, %rd30;
	ld.global.f32 	%f48, [%rd32];
	fma.rn.f32 	%f49, %f47, %f48, %f46;
	ld.global.f32 	%f50, [%rd29+12];
	add.s64 	%rd33, %rd32, %rd30;
	ld.global.f32 	%f51, [%rd33];
	fma.rn.f32 	%f67, %f50, %f51, %f49;
	add.s32 	%r39, %r39, 4;
$L__BB0_8:
	setp.eq.s32 	%p9, %r13, 0;
	@%p9 bra 	$L__BB0_13;
	setp.eq.s32 	%p10, %r13, 1;
	@%p10 bra 	$L__BB0_11;
	add.s32 	%r30, %r39, %r3;
	mul.wide.u32 	%rd34, %r30, 4;
	add.s64 	%rd35, %rd2, %rd34;
	ld.global.f32 	%f53, [%rd35];
	mad.lo.s32 	%r31, %r39, %r19, %r2;
	mul.wide.s32 	%rd36, %r31, 4;
	add.s64 	%rd37, %rd1, %rd36;
	ld.global.f32 	%f54, [%rd37];
	fma.rn.f32 	%f55, %f53, %f54, %f67;
	cvt.u64.u32 	%rd38, %r3;
	cvt.u64.u32 	%rd39, %r39;
	add.s64 	%rd40, %rd39, %rd38;
	shl.b64 	%rd41, %rd40, 2;
	add.s64 	%rd42, %rd2, %rd41;
	ld.global.f32 	%f56, [%rd42+4];
	mul.wide.s32 	%rd43, %r19, 4;
	add.s64 	%rd44, %rd37, %rd43;
	ld.global.f32 	%f57, [%rd44];
	fma.rn.f32 	%f67, %f56, %f57, %f55;
	add.s32 	%r39, %r39, 2;
$L__BB0_11:
	and.b32  	%r32, %r18, 1;
	setp.eq.b32 	%p11, %r32, 1;
	not.pred 	%p12, %p11;
	@%p12 bra 	$L__BB0_13;
	add.s32 	%r33, %r39, %r3;
	mul.wide.u32 	%rd45, %r33, 4;
	add.s64 	%rd46, %rd2, %rd45;
	ld.global.f32 	%f58, [%rd46];
	mad.lo.s32 	%r34, %r39, %r19, %r2;
	mul.wide.s32 	%rd47, %r34, 4;
	add.s64 	%rd48, %rd1, %rd47;
	ld.global.f32 	%f59, [%rd48];
	fma.rn.f32 	%f67, %f58, %f59, %f67;
$L__BB0_13:
	mad.lo.s32 	%r35, %r19, %r1, %r2;
	cvta.to.global.u64 	%rd49, %rd6;
	mul.wide.s32 	%rd50, %r35, 4;
	add.s64 	%rd51, %rd49, %rd50;
	st.global.f32 	[%rd51], %f67;
$L__BB0_14:
	ret;

}


// ===== COMPILED SASS (sm_100) =====

	.target	sm_100

	.elftype	@"ET_EXEC"


//--------------------- .note.nv.tkinfo           --------------------------
	.section	.note.nv.tkinfo,"",@"SHT_NOTE"
	.sectionflags	@"SHF_NOTE_NV_TKINFO"
	.tkinfo
        /*0018*/ 	.word	0x00000002
        /*0030*/ 	.string	""
        /*0030*/ 	.string	"ptxas"
        /*0030*/ 	.string	"Cuda compilation tools, release 13.0, V13.0.88"
        /*0030*/ 	.string	"Build cuda_13.0.r13.0/compiler.36424714_0"
        /*0030*/ 	.string	"-arch sm_100 -m 64 "



//--------------------- .note.nv.cuinfo           --------------------------
	.section	.note.nv.cuinfo,"",@"SHT_NOTE"
	.sectionflags	@"SHF_NOTE_NV_CUINFO"
        /*0018*/ 	.short	0x0002
        /*001a*/ 	.short	0x0064
        /*001c*/ 	.short	0x0082
	.zero		2


//--------------------- .nv.info                  --------------------------
	.section	.nv.info,"",@"SHT_CUDA_INFO"
	.align	4


	//----- nvinfo : EIATTR_REGCOUNT
	.align		4
        /*0000*/ 	.byte	0x04, 0x2f
        /*0002*/ 	.short	(.L_1 - .L_0)
	.align		4
.L_0:
        /*0004*/ 	.word	index@(_Z6cuGEMMPKfS0_Pfiii)
        /*0008*/ 	.word	0x00000020


	//----- nvinfo : EIATTR_FRAME_SIZE
	.align		4
.L_1:
        /*000c*/ 	.byte	0x04, 0x11
        /*000e*/ 	.short	(.L_3 - .L_2)
	.align		4
.L_2:
        /*0010*/ 	.word	index@(_Z6cuGEMMPKfS0_Pfiii)
        /*0014*/ 	.word	0x00000000


	//----- nvinfo : EIATTR_MIN_STACK_SIZE
	.align		4
.L_3:
        /*0018*/ 	.byte	0x04, 0x12
        /*001a*/ 	.short	(.L_5 - .L_4)
	.align		4
.L_4:
        /*001c*/ 	.word	index@(_Z6cuGEMMPKfS0_Pfiii)
        /*0020*/ 	.word	0x00000000
.L_5:


//--------------------- .nv.compat                --------------------------
	.section	.nv.compat,"",@"SHT_CUDA_COMPAT_INFO"
	.align	4
        /*0000*/ 	.byte	0x02, 0x09, 0x00, 0x00, 0x02, 0x02, 0x01, 0x00, 0x02, 0x05, 0x05, 0x00, 0x03, 0x07, 0x01, 0x01
        /*0010*/ 	.byte	0x02, 0x03, 0x00, 0x00, 0x02, 0x06, 0x01, 0x00, 0x04, 0x0b, 0x08, 0x00, 0x09, 0x00, 0x00, 0x00
        /*0020*/ 	.byte	0x00, 0x00, 0x00, 0x00


//--------------------- .nv.info._Z6cuGEMMPKfS0_Pfiii --------------------------
	.section	.nv.info._Z6cuGEMMPKfS0_Pfiii,"",@"SHT_CUDA_INFO"
	.sectionflags	@""
	.align	4


	//----- nvinfo : EIATTR_CUDA_API_VERSION
	.align		4
        /*0000*/ 	.byte	0x04, 0x37
        /*0002*/ 	.short	(.L_7 - .L_6)
.L_6:
        /*0004*/ 	.word	0x00000082


	//----- nvinfo : EIATTR_KPARAM_INFO
	.align		4
.L_7:
        /*0008*/ 	.byte	0x04, 0x17
        /*000a*/ 	.short	(.L_9 - .L_8)
.L_8:
        /*000c*/ 	.word	0x00000000
        /*0010*/ 	.short	0x0005
        /*0012*/ 	.short	0x0020
        /*0014*/ 	.byte	0x00, 0xf0, 0x11, 0x00


	//----- nvinfo : EIATTR_KPARAM_INFO
	.align		4
.L_9:
        /*0018*/ 	.byte	0x04, 0x17
        /*001a*/ 	.short	(.L_11 - .L_10)
.L_10:
        /*001c*/ 	.word	0x00000000
        /*0020*/ 	.short	0x0004
        /*0022*/ 	.short	0x001c
        /*0024*/ 	.byte	0x00, 0xf0, 0x11, 0x00


	//----- nvinfo : EIATTR_KPARAM_INFO
	.align		4
.L_11:
        /*0028*/ 	.byte	0x04, 0x17
        /*002a*/ 	.short	(.L_13 - .L_12)
.L_12:
        /*002c*/ 	.word	0x00000000
        /*0030*/ 	.short	0x0003
        /*0032*/ 	.short	0x0018
        /*0034*/ 	.byte	0x00, 0xf0, 0x11, 0x00


	//----- nvinfo : EIATTR_KPARAM_INFO
	.align		4
.L_13:
        /*0038*/ 	.byte	0x04, 0x17
        /*003a*/ 	.short	(.L_15 - .L_14)
.L_14:
        /*003c*/ 	.word	0x00000000
        /*0040*/ 	.short	0x0002
        /*0042*/ 	.short	0x0010
        /*0044*/ 	.byte	0x00, 0xf5, 0x21, 0x00


	//----- nvinfo : EIATTR_KPARAM_INFO
	.align		4
.L_15:
        /*0048*/ 	.byte	0x04, 0x17
        /*004a*/ 	.short	(.L_17 - .L_16)
.L_16:
        /*004c*/ 	.word	0x00000000
        /*0050*/ 	.short	0x0001
        /*0052*/ 	.short	0x0008
        /*0054*/ 	.byte	0x00, 0xf5, 0x21, 0x00


	//----- nvinfo : EIATTR_KPARAM_INFO
	.align		4
.L_17:
        /*0058*/ 	.byte	0x04, 0x17
        /*005a*/ 	.short	(.L_19 - .L_18)
.L_18:
        /*005c*/ 	.word	0x00000000
        /*0060*/ 	.short	0x0000
        /*0062*/ 	.short	0x0000
        /*0064*/ 	.byte	0x00, 0xf5, 0x21, 0x00


	//----- nvinfo : EIATTR_SPARSE_MMA_MASK
	.align		4
.L_19:
        /*0068*/ 	.byte	0x03, 0x50
        /*006a*/ 	.short	0x0000


	//----- nvinfo : EIATTR_MAXREG_COUNT
	.align		4
        /*006c*/ 	.byte	0x03, 0x1b
        /*006e*/ 	.short	0x00ff


	//----- nvinfo : EIATTR_MERCURY_ISA_VERSION
	.align		4
        /*0070*/ 	.byte	0x03, 0x5f
        /*0072*/ 	.short	0x0101


	//----- nvinfo : EIATTR_VRC_CTA_INIT_COUNT
	.align		4
        /*0074*/ 	.byte	0x02, 0x4a
	.zero		1
	.zero		1


	//----- nvinfo : EIATTR_EXIT_INSTR_OFFSETS
	.align		4
        /*0078*/ 	.byte	0x04, 0x1c
        /*007a*/ 	.short	(.L_21 - .L_20)


	//   ....[0]....
.L_20:
        /*007c*/ 	.word	0x000000d0


	//   ....[1]....
        /*0080*/ 	.word	0x000008f0


	//----- nvinfo : EIATTR_CBANK_PARAM_SIZE
	.align		4
.L_21:
        /*0084*/ 	.byte	0x03, 0x19
        /*0086*/ 	.short	0x0024


	//----- nvinfo : EIATTR_PARAM_CBANK
	.align		4
        /*0088*/ 	.byte	0x04, 0x0a
        /*008a*/ 	.short	(.L_23 - .L_22)
	.align		4
.L_22:
        /*008c*/ 	.word	index@(.nv.constant0._Z6cuGEMMPKfS0_Pfiii)
        /*0090*/ 	.short	0x0380
        /*0092*/ 	.short	0x0024


	//----- nvinfo : EIATTR_SW_WAR
	.align		4
.L_23:
        /*0094*/ 	.byte	0x04, 0x36
        /*0096*/ 	.short	(.L_25 - .L_24)
.L_24:
        /*0098*/ 	.word	0x00000008
.L_25:


//--------------------- .nv.callgraph             --------------------------
	.section	.nv.callgraph,"",@"SHT_CUDA_CALLGRAPH"
	.align	4
	.sectionentsize	8
	.align		4
        /*0000*/ 	.word	0x00000000
	.align		4
        /*0004*/ 	.word	0xffffffff
	.align		4
        /*0008*/ 	.word	0x00000000
	.align		4
        /*000c*/ 	.word	0xfffffffe
	.align		4
        /*0010*/ 	.word	0x00000000
	.align		4
        /*0014*/ 	.word	0xfffffffd
	.align		4
        /*0018*/ 	.word	0x00000000
	.align		4
        /*001c*/ 	.word	0xfffffffc


//--------------------- .text._Z6cuGEMMPKfS0_Pfiii --------------------------
	.section	.text._Z6cuGEMMPKfS0_Pfiii,"ax",@progbits
	.align	128
        .global         _Z6cuGEMMPKfS0_Pfiii
        .type           _Z6cuGEMMPKfS0_Pfiii,@function
        .size           _Z6cuGEMMPKfS0_Pfiii,(.L_x_5 - _Z6cuGEMMPKfS0_Pfiii)
        .other          _Z6cuGEMMPKfS0_Pfiii,@"STO_CUDA_ENTRY STV_DEFAULT"
_Z6cuGEMMPKfS0_Pfiii:
.text._Z6cuGEMMPKfS0_Pfiii:
[----:B------:R-:W-:Y:S01]  /*0000*/  LDC R1, c[0x0][0x37c] ;  /* 0x0000df00ff017b82 */ /* 0x000fe20000000800 */
[----:B------:R-:W0:Y:S07]  /*0010*/  S2R R5, SR_TID.X ;  /* 0x0000000000057919 */ /* 0x000e2e0000002100 */
[----:B------:R-:W1:Y:S01]  /*0020*/  LDC R16, c[0x0][0x364] ;  /* 0x0000d900ff107b82 */ /* 0x000e620000000800 */
[----:B------:R-:W2:Y:S01]  /*0030*/  LDCU UR6, c[0x0][0x398] ;  /* 0x00007300ff0677ac */ /* 0x000ea20008000800 */
[----:B------:R-:W1:Y:S06]  /*0040*/  S2R R3, SR_TID.Y ;  /* 0x0000000000037919 */ /* 0x000e6c0000002200 */
[----:B------:R-:W0:Y:S08]  /*0050*/  S2UR UR5, SR_CTAID.X ;  /* 0x00000000000579c3 */ /* 0x000e300000002500 */
[----:B------:R-:W0:Y:S08]  /*0060*/  LDC R0, c[0x0][0x360] ;  /* 0x0000d800ff007b82 */ /* 0x000e300000000800 */
[----:B------:R-:W1:Y:S08]  /*0070*/  S2UR UR4, SR_CTAID.Y ;  /* 0x00000000000479c3 */ /* 0x000e700000002600 */
[----:B------:R-:W3:Y:S01]  /*0080*/  LDC R17, c[0x0][0x3a0] ;  /* 0x0000e800ff117b82 */ /* 0x000ee20000000800 */
[----:B0-----:R-:W-:-:S02]  /*0090*/  IMAD R0, R0, UR5, R5 ;  /* 0x0000000500007c24 */ /* 0x001fc4000f8e0205 */
[----:B-1----:R-:W-:-:S03]  /*00a0*/  IMAD R16, R16, UR4, R3 ;  /* 0x0000000410107c24 */ /* 0x002fc6000f8e0203 */
[----:B---3--:R-:W-:-:S04]  /*00b0*/  ISETP.GE.AND P0, PT, R0, R17, PT ;  /* 0x000000110000720c */ /* 0x008fc80003f06270 */
[----:B--2---:R-:W-:-:S13]  /*00c0*/  ISETP.GE.OR P0, PT, R16, UR6, P0 ;  /* 0x0000000610007c0c */ /* 0x004fda0008706670 */
[----:B------:R-:W-:Y:S05]  /*00d0*/  @P0 EXIT ;  /* 0x000000000000094d */ /* 0x000fea0003800000 */
[----:B------:R-:W0:Y:S01]  /*00e0*/  LDC R19, c[0x0][0x39c] ;  /* 0x0000e700ff137b82 */ /* 0x000e220000000800 */
[----:B------:R-:W1:Y:S01]  /*00f0*/  LDCU.64 UR4, c[0x0][0x358] ;  /* 0x00006b00ff0477ac */ /* 0x000e620008000a00 */
[----:B------:R-:W-:Y:S01]  /*0100*/  HFMA2 R24, -RZ, RZ, 0, 0 ;  /* 0x00000000ff187431 */ /* 0x000fe200000001ff */
[----:B0-----:R-:W-:-:S13]  /*0110*/  ISETP.GE.AND P0, PT, R19, 0x1, PT ;  /* 0x000000011300780c */ /* 0x001fda0003f06270 */
[----:B-1----:R-:W-:Y:S05]  /*0120*/  @!P0 BRA `(.L_x_0) ;  /* 0x0000000400e08947 */ /* 0x002fea0003800000 */
[C---:B------:R-:W-:Y:S01]  /*0130*/  ISETP.GE.U32.AND P1, PT, R19.reuse, 0x8, PT ;  /* 0x000000081300780c */ /* 0x040fe20003f26070 */
[----:B------:R-:W-:Y:S01]  /*0140*/  IMAD R20, R16, R19, RZ ;  /* 0x0000001310147224 */ /* 0x000fe200078e02ff */
[----:B------:R-:W-:Y:S02]  /*0150*/  LOP3.LUT R27, R19, 0x7, RZ, 0xc0, !PT ;  /* 0x00000007131b7812 */ /* 0x000fe400078ec0ff */
[----:B------:R-:W-:Y:S02]  /*0160*/  MOV R24, RZ ;  /* 0x000000ff00187202 */ /* 0x000fe40000000f00 */
[----:B------:R-:W-:Y:S02]  /*0170*/  ISETP.NE.AND P0, PT, R27, RZ, PT ;  /* 0x000000ff1b00720c */ /* 0x000fe40003f05270 */
[----:B------:R-:W-:-:S05]  /*0180*/  MOV R21, RZ ;  /* 0x000000ff00157202 */ /* 0x000fca0000000f00 */
[----:B------:R-:W-:Y:S06]  /*0190*/  @!P1 BRA `(.L_x_1) ;  /* 0x0000000000c49947 */ /* 0x000fec0003800000 */
[----:B------:R-:W0:Y:S01]  /*01a0*/  LDC.64 R2, c[0x0][0x380] ;  /* 0x0000e000ff027b82 */ /* 0x000e220000000a00 */
[----:B------:R-:W-:Y:S02]  /*01b0*/  LOP3.LUT R21, R19, 0x7ffffff8, RZ, 0xc0, !PT ;  /* 0x7ffffff813157812 */ /* 0x000fe400078ec0ff */
[----:B------:R-:W-:Y:S02]  /*01c0*/  MOV R24, RZ ;  /* 0x000000ff00187202 */ /* 0x000fe40000000f00 */
[----:B------:R-:W-:Y:S02]  /*01d0*/  MOV R18, R0 ;  /* 0x0000000000127202 */ /* 0x000fe40000000f00 */
[----:B------:R-:W-:Y:S01]  /*01e0*/  IADD3 R22, PT, PT, -R21, RZ, RZ ;  /* 0x000000ff15167210 */ /* 0x000fe20007ffe1ff */
[----:B0-----:R-:W-:-:S03]  /*01f0*/  IMAD.WIDE.U32 R2, R20, 0x4, R2 ;  /* 0x0000000414027825 */ /* 0x001fc600078e0002 */
[----:B------:R-:W-:-:S04]  /*0200*/  IADD3 R4, P1, PT, R2, 0x10, RZ ;  /* 0x0000001002047810 */ /* 0x000fc80007f3e0ff */
[----:B------:R-:W-:-:S09]  /*0210*/  IADD3.X R5, PT, PT, RZ, R3, RZ, P1, !PT ;  /* 0x00000003ff057210 */ /* 0x000fd20000ffe4ff */
.L_x_2:
[----:B------:R-:W0:Y:S01]  /*0220*/  LDC.64 R14, c[0x0][0x388] ;  /* 0x0000e200ff0e7b82 */ /* 0x000e220000000a00 */
[----:B------:R-:W-:Y:S02]  /*0230*/  MOV R2, R4 ;  /* 0x0000000400027202 */ /* 0x000fe40000000f00 */
[----:B------:R-:W-:-:S05]  /*0240*/  MOV R3, R5 ;  /* 0x0000000500037202 */ /* 0x000fca0000000f00 */
[----:B------:R-:W2:Y:S04]  /*0250*/  LDG.E R25, desc[UR4][R2.64+-0x10] ;  /* 0xfffff00402197981 */ /* 0x000ea8000c1e1900 */
[----:B------:R-:W3:Y:S04]  /*0260*/  LDG.E R23, desc[UR4][R2.64+-0xc] ;  /* 0xfffff40402177981 */ /* 0x000ee8000c1e1900 */
[----:B------:R-:W4:Y:S04]  /*0270*/  LDG.E R29, desc[UR4][R2.64+-0x8] ;  /* 0xfffff804021d7981 */ /* 0x000f28000c1e1900 */
[----:B------:R-:W5:Y:S01]  /*0280*/  LDG.E R28, desc[UR4][R2.64+-0x4] ;  /* 0xfffffc04021c7981 */ /* 0x000f62000c1e1900 */
[----:B0-----:R-:W-:-:S05]  /*0290*/  IMAD.WIDE R14, R18, 0x4, R14 ;  /* 0x00000004120e7825 */ /* 0x001fca00078e020e */
[----:B------:R0:W2:Y:S01]  /*02a0*/  LDG.E R26, desc[UR4][R14.64] ;  /* 0x000000040e1a7981 */ /* 0x0000a2000c1e1900 */
[----:B------:R-:W-:-:S04]  /*02b0*/  IMAD.WIDE R12, R17, 0x4, R14 ;  /* 0x00000004110c7825 */ /* 0x000fc800078e020e */
[C---:B------:R-:W-:Y:S02]  /*02c0*/  IMAD.WIDE R4, R17.reuse, 0x4, R12 ;  /* 0x0000000411047825 */ /* 0x040fe400078e020c */
[----:B------:R-:W3:Y:S02]  /*02d0*/  LDG.E R12, desc[UR4][R12.64] ;  /* 0x000000040c0c7981 */ /* 0x000ee4000c1e1900 */
[C---:B------:R-:W-:Y:S02]  /*02e0*/  IMAD.WIDE R8, R17.reuse, 0x4, R4 ;  /* 0x0000000411087825 */ /* 0x040fe400078e0204 */
[----:B------:R-:W4:Y:S02]  /*02f0*/  LDG.E R4, desc[UR4][R4.64] ;  /* 0x0000000404047981 */ /* 0x000f24000c1e1900 */
[C---:B------:R-:W-:Y:S02]  /*0300*/  IMAD.WIDE R6, R17.reuse, 0x4, R8 ;  /* 0x0000000411067825 */ /* 0x040fe400078e0208 */
[----:B------:R-:W5:Y:S02]  /*0310*/  LDG.E R8, desc[UR4][R8.64] ;  /* 0x0000000408087981 */ /* 0x000f64000c1e1900 */
[----:B------:R-:W-:-:S02]  /*0320*/  IMAD.WIDE R10, R17, 0x4, R6 ;  /* 0x00000004110a7825 */ /* 0x000fc400078e0206 */
[----:B------:R-:W5:Y:S04]  /*0330*/  LDG.E R5, desc[UR4][R2.64] ;  /* 0x0000000402057981 */ /* 0x000f68000c1e1900 */
[----:B------:R-:W5:Y:S01]  /*0340*/  LDG.E R6, desc[UR4][R6.64] ;  /* 0x0000000406067981 */ /* 0x000f62000c1e1900 */
[----:B0-----:R-:W-:-:S03]  /*0350*/  IMAD.WIDE R14, R17, 0x4, R10 ;  /* 0x00000004110e7825 */ /* 0x001fc600078e020a */
[----:B------:R-:W5:Y:S04]  /*0360*/  LDG.E R10, desc[UR4][R10.64] ;  /* 0x000000040a0a7981 */ /* 0x000f68000c1e1900 */
[----:B------:R-:W5:Y:S04]  /*0370*/  LDG.E R13, desc[UR4][R14.64] ;  /* 0x000000040e0d7981 */ /* 0x000f68000c1e1900 */
[----:B------:R-:W5:Y:S04]  /*0380*/  LDG.E R7, desc[UR4][R2.64+0x4] ;  /* 0x0000040402077981 */ /* 0x000f68000c1e1900 */
[----:B------:R-:W5:Y:S01]  /*0390*/  LDG.E R9, desc[UR4][R2.64+0xc] ;  /* 0x00000c0402097981 */ /* 0x000f62000c1e1900 */
[----:B--2---:R-:W-:Y:S01]  /*03a0*/  FFMA R26, R25, R26, R24 ;  /* 0x0000001a191a7223 */ /* 0x004fe20000000018 */
[----:B------:R-:W-:-:S02]  /*03b0*/  IMAD.WIDE R24, R17, 0x4, R14 ;  /* 0x0000000411187825 */ /* 0x000fc400078e020e */
[----:B------:R-:W2:Y:S04]  /*03c0*/  LDG.E R14, desc[UR4][R2.64+0x8] ;  /* 0x00000804020e7981 */ /* 0x000ea8000c1e1900 */
[----:B------:R-:W2:Y:S01]  /*03d0*/  LDG.E R24, desc[UR4][R24.64] ;  /* 0x0000000418187981 */ /* 0x000ea2000c1e1900 */
[----:B---3--:R-:W-:Y:S01]  /*03e0*/  FFMA R12, R23, R12, R26 ;  /* 0x0000000c170c7223 */ /* 0x008fe2000000001a */
[----:B------:R-:W-:-:S03]  /*03f0*/  IADD3 R22, PT, PT, R22, 0x8, RZ ;  /* 0x0000000816167810 */ /* 0x000fc60007ffe0ff */
[----:B----4-:R-:W-:Y:S01]  /*0400*/  FFMA R29, R29, R4, R12 ;  /* 0x000000041d1d7223 */ /* 0x010fe2000000000c */
[----:B------:R-:W-:-:S03]  /*0410*/  ISETP.NE.AND P1, PT, R22, RZ, PT ;  /* 0x000000ff1600720c */ /* 0x000fc60003f25270 */
[----:B-----5:R-:W-:Y:S01]  /*0420*/  FFMA R8, R28, R8, R29 ;  /* 0x000000081c087223 */ /* 0x020fe2000000001d */
[----:B------:R-:W-:-:S03]  /*0430*/  IADD3 R4, P2, PT, R2, 0x20, RZ ;  /* 0x0000002002047810 */ /* 0x000fc60007f5e0ff */
[----:B------:R-:W-:Y:S01]  /*0440*/  FFMA R6, R5, R6, R8 ;  /* 0x0000000605067223 */ /* 0x000fe20000000008 */
[----:B------:R-:W-:Y:S02]  /*0450*/  IADD3.X R5, PT, PT, RZ, R3, RZ, P2, !PT ;  /* 0x00000003ff057210 */ /* 0x000fe400017fe4ff */
[----:B------:R-:W-:Y:S01]  /*0460*/  LEA R18, R17, R18, 0x3 ;  /* 0x0000001211127211 */ /* 0x000fe200078e18ff */
[----:B------:R-:W-:-:S04]  /*0470*/  FFMA R7, R7, R10, R6 ;  /* 0x0000000a07077223 */ /* 0x000fc80000000006 */
[----:B--2---:R-:W-:-:S04]  /*0480*/  FFMA R14, R14, R13, R7 ;  /* 0x0000000d0e0e7223 */ /* 0x004fc80000000007 */
[----:B------:R-:W-:Y:S01]  /*0490*/  FFMA R24, R9, R24, R14 ;  /* 0x0000001809187223 */ /* 0x000fe2000000000e */
[----:B------:R-:W-:Y:S06]  /*04a0*/  @P1 BRA `(.L_x_2) ;  /* 0xfffffffc005c1947 */ /* 0x000fec000383ffff */
.L_x_1:
[----:B------:R-:W-:Y:S05]  /*04b0*/  @!P0 BRA `(.L_x_0) ;  /* 0x0000000000fc8947 */ /* 0x000fea0003800000 */
[----:B------:R-:W-:Y:S02]  /*04c0*/  ISETP.GE.U32.AND P1, PT, R27, 0x4, PT ;  /* 0x000000041b00780c */ /* 0x000fe40003f26070 */
[----:B------:R-:W-:-:S04]  /*04d0*/  LOP3.LUT R14, R19, 0x3, RZ, 0xc0, !PT ;  /* 0x00000003130e7812 */ /* 0x000fc800078ec0ff */
[----:B------:R-:W-:-:S07]  /*04e0*/  ISETP.NE.AND P0, PT, R14, RZ, PT ;  /* 0x000000ff0e00720c */ /* 0x000fce0003f05270 */
[----:B------:R-:W-:Y:S06]  /*04f0*/  @!P1 BRA `(.L_x_3) ;  /* 0x00000000006c9947 */ /* 0x000fec0003800000 */
[----:B------:R-:W0:Y:S01]  /*0500*/  LDC.64 R4, c[0x0][0x388] ;  /* 0x0000e200ff047b82 */ /* 0x000e220000000a00 */
[----:B------:R-:W1:Y:S01]  /*0510*/  LDCU.64 UR6, c[0x0][0x380] ;  /* 0x00007000ff0677ac */ /* 0x000e620008000a00 */
[----:B------:R-:W-:Y:S01]  /*0520*/  IMAD R7, R21, R17, R0 ;  /* 0x0000001115077224 */ /* 0x000fe200078e0200 */
[CC--:B------:R-:W-:Y:S02]  /*0530*/  IADD3 R3, PT, PT, R20.reuse, R21.reuse, RZ ;  /* 0x0000001514037210 */ /* 0x0c0fe40007ffe0ff */
[----:B------:R-:W-:-:S03]  /*0540*/  IADD3 R8, P1, PT, R20, R21, RZ ;  /* 0x0000001514087210 */ /* 0x000fc60007f3e0ff */
[----:B------:R-:W2:Y:S01]  /*0550*/  LDC.64 R12, c[0x0][0x380] ;  /* 0x0000e000ff0c7b82 */ /* 0x000ea20000000a00 */
[----:B0-----:R-:W-:-:S04]  /*0560*/  IMAD.WIDE R4, R7, 0x4, R4 ;  /* 0x0000000407047825 */ /* 0x001fc800078e0204 */
[----:B------:R-:W-:Y:S02]  /*0570*/  IMAD.WIDE R6, R17, 0x4, R4 ;  /* 0x0000000411067825 */ /* 0x000fe400078e0204 */
[----:B------:R-:W3:Y:S02]  /*0580*/  LDG.E R4, desc[UR4][R4.64] ;  /* 0x0000000404047981 */ /* 0x000ee4000c1e1900 */
[----:B--2---:R-:W-:Y:S01]  /*0590*/  IMAD.WIDE.U32 R12, R3, 0x4, R12 ;  /* 0x00000004030c7825 */ /* 0x004fe200078e000c */
[----:B------:R-:W-:Y:S02]  /*05a0*/  IADD3.X R3, PT, PT, RZ, RZ, RZ, P1, !PT ;  /* 0x000000ffff037210 */ /* 0x000fe40000ffe4ff */
[----:B-1----:R-:W-:-:S03]  /*05b0*/  LEA R2, P1, R8, UR6, 0x2 ;  /* 0x0000000608027c11 */ /* 0x002fc6000f8210ff */
[----:B------:R-:W3:Y:S01]  /*05c0*/  LDG.E R13, desc[UR4][R12.64] ;  /* 0x000000040c0d7981 */ /* 0x000ee2000c1e1900 */
[----:B------:R-:W-:Y:S01]  /*05d0*/  LEA.HI.X R3, R8, UR7, R3, 0x2, P1 ;  /* 0x0000000708037c11 */ /* 0x000fe200088f1403 */
[C---:B------:R-:W-:Y:S02]  /*05e0*/  IMAD.WIDE R8, R17.reuse, 0x4, R6 ;  /* 0x0000000411087825 */ /* 0x040fe400078e0206 */
[----:B------:R-:W2:Y:S04]  /*05f0*/  LDG.E R6, desc[UR4][R6.64] ;  /* 0x0000000406067981 */ /* 0x000ea8000c1e1900 */
[----:B------:R-:W2:Y:S01]  /*0600*/  LDG.E R15, desc[UR4][R2.64+0x4] ;  /* 0x00000404020f7981 */ /* 0x000ea2000c1e1900 */
[----:B------:R-:W-:-:S03]  /*0610*/  IMAD.WIDE R10, R17, 0x4, R8 ;  /* 0x00000004110a7825 */ /* 0x000fc600078e0208 */
[----:B------:R-:W4:Y:S04]  /*0620*/  LDG.E R22, desc[UR4][R8.64] ;  /* 0x0000000408167981 */ /* 0x000f28000c1e1900 */
[----:B------:R-:W4:Y:S04]  /*0630*/  LDG.E R18, desc[UR4][R2.64+0x8] ;  /* 0x0000080402127981 */ /* 0x000f28000c1e1900 */
[----:B------:R-:W5:Y:S04]  /*0640*/  LDG.E R26, desc[UR4][R2.64+0xc] ;  /* 0x00000c04021a7981 */ /* 0x000f68000c1e1900 */
[----:B------:R-:W5:Y:S01]  /*0650*/  LDG.E R10, desc[UR4][R10.64] ;  /* 0x000000040a0a7981 */ /* 0x000f62000c1e1900 */
[----:B------:R-:W-:Y:S01]  /*0660*/  IADD3 R21, PT, PT, R21, 0x4, RZ ;  /* 0x0000000415157810 */ /* 0x000fe20007ffe0ff */
[----:B---3--:R-:W-:-:S04]  /*0670*/  FFMA R24, R13, R4, R24 ;  /* 0x000000040d187223 */ /* 0x008fc80000000018 */
[----:B--2---:R-:W-:-:S04]  /*0680*/  FFMA R15, R15, R6, R24 ;  /* 0x000000060f0f7223 */ /* 0x004fc80000000018 */
[----:B----4-:R-:W-:-:S04]  /*0690*/  FFMA R15, R18, R22, R15 ;  /* 0x00000016120f7223 */ /* 0x010fc8000000000f */
[----:B-----5:R-:W-:-:S07]  /*06a0*/  FFMA R24, R26, R10, R15 ;  /* 0x0000000a1a187223 */ /* 0x020fce000000000f */
.L_x_3:
[----:B------:R-:W-:Y:S05]  /*06b0*/  @!P0 BRA `(.L_x_0) ;  /* 0x00000000007c8947 */ /* 0x000fea0003800000 */
[----:B------:R-:W-:Y:S01]  /*06c0*/  ISETP.NE.AND P1, PT, R14, 0x1, PT ;  /* 0x000000010e00780c */ /* 0x000fe20003f25270 */
[----:B------:R-:W0:Y:S01]  /*06d0*/  LDC.64 R10, c[0x0][0x380] ;  /* 0x0000e000ff0a7b82 */ /* 0x000e220000000a00 */
[----:B------:R-:W-:-:S04]  /*06e0*/  LOP3.LUT R19, R19, 0x1, RZ, 0xc0, !PT ;  /* 0x0000000113137812 */ /* 0x000fc800078ec0ff */
[----:B------:R-:W-:-:S03]  /*06f0*/  ISETP.NE.U32.AND P0, PT, R19, 0x1, PT ;  /* 0x000000011300780c */ /* 0x000fc60003f05070 */
[----:B------:R-:W1:Y:S04]  /*0700*/  LDC.64 R8, c[0x0][0x388] ;  /* 0x0000e200ff087b82 */ /* 0x000e680000000a00 */
[CC--:B------:R-:W-:Y:S02]  /*0710*/  @P1 IADD3 R13, PT, PT, R20.reuse, R21.reuse, RZ ;  /* 0x00000015140d1210 */ /* 0x0c0fe40007ffe0ff */
[----:B------:R-:W-:Y:S02]  /*0720*/  @P1 IADD3 R12, P2, PT, R20, R21, RZ ;  /* 0x00000015140c1210 */ /* 0x000fe40007f5e0ff */
[----:B------:R-:W2:Y:S02]  /*0730*/  @P1 LDC.64 R2, c[0x0][0x380] ;  /* 0x0000e000ff021b82 */ /* 0x000ea40000000a00 */
[----:B------:R-:W-:-:S06]  /*0740*/  @P1 IADD3.X R14, PT, PT, RZ, RZ, RZ, P2, !PT ;  /* 0x000000ffff0e1210 */ /* 0x000fcc00017fe4ff */
[----:B------:R-:W3:Y:S01]  /*0750*/  LDC.64 R4, c[0x0][0x380] ;  /* 0x0000e000ff047b82 */ /* 0x000ee20000000a00 */
[----:B0-----:R-:W-:-:S04]  /*0760*/  @P1 IMAD.WIDE.U32 R10, R13, 0x4, R10 ;  /* 0x000000040d0a1825 */ /* 0x001fc800078e000a */
[C---:B------:R-:W-:Y:S01]  /*0770*/  @P1 IMAD R13, R21.reuse, R17, R0 ;  /* 0x00000011150d1224 */ /* 0x040fe200078e0200 */
[----:B------:R-:W-:Y:S01]  /*0780*/  @P1 IADD3 R21, PT, PT, R21, 0x2, RZ ;  /* 0x0000000215151810 */ /* 0x000fe20007ffe0ff */
[----:B------:R-:W4:Y:S01]  /*0790*/  @P1 LDG.E R11, desc[UR4][R10.64] ;  /* 0x000000040a0b1981 */ /* 0x000f22000c1e1900 */
[----:B------:R-:W0:Y:S01]  /*07a0*/  LDC.64 R6, c[0x0][0x388] ;  /* 0x0000e200ff067b82 */ /* 0x000e220000000a00 */
[----:B-1----:R-:W-:Y:S01]  /*07b0*/  @P1 IMAD.WIDE R8, R13, 0x4, R8 ;  /* 0x000000040d081825 */ /* 0x002fe200078e0208 */
[----:B------:R-:W-:Y:S02]  /*07c0*/  @!P0 IADD3 R15, PT, PT, R20, R21, RZ ;  /* 0x00000015140f8210 */ /* 0x000fe40007ffe0ff */
[----:B--2---:R-:W-:Y:S01]  /*07d0*/  @P1 LEA R2, P2, R12, R2, 0x2 ;  /* 0x000000020c021211 */ /* 0x004fe200078410ff */
[----:B------:R-:W-:-:S03]  /*07e0*/  @!P0 IMAD R21, R21, R17, R0 ;  /* 0x0000001115158224 */ /* 0x000fc600078e0200 */
[----:B------:R-:W-:Y:S01]  /*07f0*/  @P1 LEA.HI.X R3, R12, R3, R14, 0x2, P2 ;  /* 0x000000030c031211 */ /* 0x000fe200010f140e */
[----:B------:R-:W-:Y:S01]  /*0800*/  @P1 IMAD.WIDE R12, R17, 0x4, R8 ;  /* 0x00000004110c1825 */ /* 0x000fe200078e0208 */
[----:B------:R-:W4:Y:S03]  /*0810*/  @P1 LDG.E R14, desc[UR4][R8.64] ;  /* 0x00000004080e1981 */ /* 0x000f26000c1e1900 */
[----:B---3--:R-:W-:Y:S01]  /*0820*/  @!P0 IMAD.WIDE.U32 R4, R15, 0x4, R4 ;  /* 0x000000040f048825 */ /* 0x008fe200078e0004 */
[----:B------:R-:W2:Y:S04]  /*0830*/  @P1 LDG.E R2, desc[UR4][R2.64+0x4] ;  /* 0x0000040402021981 */ /* 0x000ea8000c1e1900 */
[----:B------:R-:W2:Y:S01]  /*0840*/  @P1 LDG.E R12, desc[UR4][R12.64] ;  /* 0x000000040c0c1981 */ /* 0x000ea2000c1e1900 */
[----:B0-----:R-:W-:-:S03]  /*0850*/  @!P0 IMAD.WIDE R6, R21, 0x4, R6 ;  /* 0x0000000415068825 */ /* 0x001fc600078e0206 */
[----:B------:R-:W3:Y:S04]  /*0860*/  @!P0 LDG.E R5, desc[UR4][R4.64] ;  /* 0x0000000404058981 */ /* 0x000ee8000c1e1900 */
[----:B------:R-:W3:Y:S01]  /*0870*/  @!P0 LDG.E R6, desc[UR4][R6.64] ;  /* 0x0000000406068981 */ /* 0x000ee2000c1e1900 */
[----:B----4-:R-:W-:-:S04]  /*0880*/  @P1 FFMA R11, R11, R14, R24 ;  /* 0x0000000e0b0b1223 */ /* 0x010fc80000000018 */
[----:B--2---:R-:W-:-:S04]  /*0890*/  @P1 FFMA R24, R2, R12, R11 ;  /* 0x0000000c02181223 */ /* 0x004fc8000000000b */
[----:B---3--:R-:W-:-:S07]  /*08a0*/  @!P0 FFMA R24, R5, R6, R24 ;  /* 0x0000000605188223 */ /* 0x008fce0000000018 */
.L_x_0:
[----:B------:R-:W0:Y:S01]  /*08b0*/  LDC.64 R2, c[0x0][0x390] ;  /* 0x0000e400ff027b82 */ /* 0x000e220000000a00 */
[----:B------:R-:W-:-:S04]  /*08c0*/  IMAD R17, R16, R17, R0 ;  /* 0x0000001110117224 */ /* 0x000fc800078e0200 */
[----:B0-----:R-:W-:-:S05]  /*08d0*/  IMAD.WIDE R2, R17, 0x4, R2 ;  /* 0x0000000411027825 */ /* 0x001fca00078e0202 */
[----:B------:R-:W-:Y:S01]  /*08e0*/  STG.E desc[UR4][R2.64], R24 ;  /* 0x0000001802007986 */ /* 0x000fe2000c101904 */
[----:B------:R-:W-:Y:S05]  /*08f0*/  EXIT ;  /* 0x000000000000794d */ /* 0x000fea0003800000 */
.L_x_4:
[----:B------:R-:W-:-:S00]  /*0900*/  BRA `(.L_x_4) ;  /* 0xfffffffc00fc7947 */ /* 0x000fc0000383ffff */
[----:B------:R-:W-:-:S00]  /*0910*/  NOP ;  /* 0x0000000000007918 */ /* 0x000fc00000000000 */
        /* <DEDUP_REMOVED lines=14> */
.L_x_5:


//--------------------- .nv.shared.reserved.0     --------------------------
	.section	.nv.shared.reserved.0,"aw",@nobits
	.weak		__nv_reservedSMEM_offset_0_alias
	.size		__nv_reservedSMEM_offset_0_alias, 0, 64
	.other		__nv_reservedSMEM_offset_0_alias,@"STO_CUDA_RESERVED_SHARED STV_DEFAULT"
__nv_reservedSMEM_offset_0_alias:
	.zero		0
	.zero		64


//--------------------- .nv.constant0._Z6cuGEMMPKfS0_Pfiii --------------------------
	.section	.nv.constant0._Z6cuGEMMPKfS0_Pfiii,"a",@progbits
	.sectionflags	@""
	.align	4
.nv.constant0._Z6cuGEMMPKfS0_Pfiii:
	.zero		932


//--------------------- SYMBOLS --------------------------

	.type		.nv.reservedSmem.offset0,@object
	.size		.nv.reservedSmem.offset0,0x4
